//
// Generated by NVIDIA NVVM Compiler
//
// Compiler Build ID: CL-36424714
// Cuda compilation tools, release 13.0, V13.0.88
// Based on NVVM 20.0.0
//

.version 9.0
.target sm_100
.address_size 64

	// .globl	_ZN3cub18CUB_300001_SM_10006detail11EmptyKernelIvEEvv
.extern .func  (.param .b32 func_retval0) vprintf
(
	.param .b64 vprintf_param_0,
	.param .b64 vprintf_param_1
)
;
.global .align 1 .b8 _ZN34_INTERNAL_ab8e57a4_4_k_cu_6faa8b334cuda3std3__45__cpo5beginE[1];
.global .align 1 .b8 _ZN34_INTERNAL_ab8e57a4_4_k_cu_6faa8b334cuda3std3__45__cpo3endE[1];
.global .align 1 .b8 _ZN34_INTERNAL_ab8e57a4_4_k_cu_6faa8b334cuda3std3__45__cpo6cbeginE[1];
.global .align 1 .b8 _ZN34_INTERNAL_ab8e57a4_4_k_cu_6faa8b334cuda3std3__45__cpo4cendE[1];
.global .align 1 .b8 _ZN34_INTERNAL_ab8e57a4_4_k_cu_6faa8b334cuda3std3__45__cpo6rbeginE[1];
.global .align 1 .b8 _ZN34_INTERNAL_ab8e57a4_4_k_cu_6faa8b334cuda3std3__45__cpo4rendE[1];
.global .align 1 .b8 _ZN34_INTERNAL_ab8e57a4_4_k_cu_6faa8b334cuda3std3__45__cpo7crbeginE[1];
.global .align 1 .b8 _ZN34_INTERNAL_ab8e57a4_4_k_cu_6faa8b334cuda3std3__45__cpo5crendE[1];
.global .align 1 .b8 _ZN34_INTERNAL_ab8e57a4_4_k_cu_6faa8b334cuda3std3__436_GLOBAL__N__ab8e57a4_4_k_cu_6faa8b336ignoreE[1];
.global .align 1 .b8 _ZN34_INTERNAL_ab8e57a4_4_k_cu_6faa8b334cuda3std3__419piecewise_constructE[1];
.global .align 1 .b8 _ZN34_INTERNAL_ab8e57a4_4_k_cu_6faa8b334cuda3std3__48in_placeE[1];
.global .align 1 .b8 _ZN34_INTERNAL_ab8e57a4_4_k_cu_6faa8b334cuda3std3__420unreachable_sentinelE[1];
.global .align 1 .b8 _ZN34_INTERNAL_ab8e57a4_4_k_cu_6faa8b334cuda3std3__47nulloptE[1];
.global .align 1 .b8 _ZN34_INTERNAL_ab8e57a4_4_k_cu_6faa8b334cuda3std3__48unexpectE[1];
.global .align 1 .b8 _ZN34_INTERNAL_ab8e57a4_4_k_cu_6faa8b334cuda3std6ranges3__45__cpo4swapE[1];
.global .align 1 .b8 _ZN34_INTERNAL_ab8e57a4_4_k_cu_6faa8b334cuda3std6ranges3__45__cpo9iter_moveE[1];
.global .align 1 .b8 _ZN34_INTERNAL_ab8e57a4_4_k_cu_6faa8b334cuda3std6ranges3__45__cpo5beginE[1];
.global .align 1 .b8 _ZN34_INTERNAL_ab8e57a4_4_k_cu_6faa8b334cuda3std6ranges3__45__cpo3endE[1];
.global .align 1 .b8 _ZN34_INTERNAL_ab8e57a4_4_k_cu_6faa8b334cuda3std6ranges3__45__cpo6cbeginE[1];
.global .align 1 .b8 _ZN34_INTERNAL_ab8e57a4_4_k_cu_6faa8b334cuda3std6ranges3__45__cpo4cendE[1];
.global .align 1 .b8 _ZN34_INTERNAL_ab8e57a4_4_k_cu_6faa8b334cuda3std6ranges3__45__cpo7advanceE[1];
.global .align 1 .b8 _ZN34_INTERNAL_ab8e57a4_4_k_cu_6faa8b334cuda3std6ranges3__45__cpo9iter_swapE[1];
.global .align 1 .b8 _ZN34_INTERNAL_ab8e57a4_4_k_cu_6faa8b334cuda3std6ranges3__45__cpo4nextE[1];
.global .align 1 .b8 _ZN34_INTERNAL_ab8e57a4_4_k_cu_6faa8b334cuda3std6ranges3__45__cpo4prevE[1];
.global .align 1 .b8 _ZN34_INTERNAL_ab8e57a4_4_k_cu_6faa8b334cuda3std6ranges3__45__cpo4dataE[1];
.global .align 1 .b8 _ZN34_INTERNAL_ab8e57a4_4_k_cu_6faa8b334cuda3std6ranges3__45__cpo5cdataE[1];
.global .align 1 .b8 _ZN34_INTERNAL_ab8e57a4_4_k_cu_6faa8b334cuda3std6ranges3__45__cpo4sizeE[1];
.global .align 1 .b8 _ZN34_INTERNAL_ab8e57a4_4_k_cu_6faa8b334cuda3std6ranges3__45__cpo5ssizeE[1];
.global .align 1 .b8 _ZN34_INTERNAL_ab8e57a4_4_k_cu_6faa8b334cuda3std6ranges3__45__cpo8distanceE[1];
.global .align 1 .b8 _ZN34_INTERNAL_ab8e57a4_4_k_cu_6faa8b336thrust24THRUST_300001_SM_1000_NS8cuda_cub3parE[1];
.global .align 1 .b8 _ZN34_INTERNAL_ab8e57a4_4_k_cu_6faa8b336thrust24THRUST_300001_SM_1000_NS8cuda_cub10par_nosyncE[1];
.global .align 1 .b8 _ZN34_INTERNAL_ab8e57a4_4_k_cu_6faa8b336thrust24THRUST_300001_SM_1000_NS6system6detail10sequential3seqE[1];
.global .align 1 .b8 _ZN34_INTERNAL_ab8e57a4_4_k_cu_6faa8b336thrust24THRUST_300001_SM_1000_NS12placeholders2_1E[1];
.global .align 1 .b8 _ZN34_INTERNAL_ab8e57a4_4_k_cu_6faa8b336thrust24THRUST_300001_SM_1000_NS12placeholders2_2E[1];
.global .align 1 .b8 _ZN34_INTERNAL_ab8e57a4_4_k_cu_6faa8b336thrust24THRUST_300001_SM_1000_NS12placeholders2_3E[1];
.global .align 1 .b8 _ZN34_INTERNAL_ab8e57a4_4_k_cu_6faa8b336thrust24THRUST_300001_SM_1000_NS12placeholders2_4E[1];
.global .align 1 .b8 _ZN34_INTERNAL_ab8e57a4_4_k_cu_6faa8b336thrust24THRUST_300001_SM_1000_NS12placeholders2_5E[1];
.global .align 1 .b8 _ZN34_INTERNAL_ab8e57a4_4_k_cu_6faa8b336thrust24THRUST_300001_SM_1000_NS12placeholders2_6E[1];
.global .align 1 .b8 _ZN34_INTERNAL_ab8e57a4_4_k_cu_6faa8b336thrust24THRUST_300001_SM_1000_NS12placeholders2_7E[1];
.global .align 1 .b8 _ZN34_INTERNAL_ab8e57a4_4_k_cu_6faa8b336thrust24THRUST_300001_SM_1000_NS12placeholders2_8E[1];
.global .align 1 .b8 _ZN34_INTERNAL_ab8e57a4_4_k_cu_6faa8b336thrust24THRUST_300001_SM_1000_NS12placeholders2_9E[1];
.global .align 1 .b8 _ZN34_INTERNAL_ab8e57a4_4_k_cu_6faa8b336thrust24THRUST_300001_SM_1000_NS12placeholders3_10E[1];
.global .align 1 .b8 _ZN34_INTERNAL_ab8e57a4_4_k_cu_6faa8b336thrust24THRUST_300001_SM_1000_NS3seqE[1];
.global .align 1 .b8 $str[13] = {72, 101, 108, 108, 111, 44, 32, 71, 80, 85, 33, 10};

.visible .entry _ZN3cub18CUB_300001_SM_10006detail11EmptyKernelIvEEvv()
{


	ret;

}
	// .globl	_ZN2cg12helloFromGPUEv
.visible .entry _ZN2cg12helloFromGPUEv()
{
	.reg .b32 	%r<3>;
	.reg .b64 	%rd<3>;

	mov.u64 	%rd1, $str;
	cvta.global.u64 	%rd2, %rd1;
	{ // callseq 0, 0
	.param .b64 param0;
	st.param.b64 	[param0], %rd2;
	.param .b64 param1;
	st.param.b64 	[param1], 0;
	.param .b32 retval0;
	call.uni (retval0), 
	vprintf, 
	(
	param0, 
	param1
	);
	ld.param.b32 	%r1, [retval0];
	} // callseq 0
	ret;

}


// ===== COMPILED SASS (sm_100) =====

	.target	sm_100

	.elftype	@"ET_EXEC"


//--------------------- .note.nv.tkinfo           --------------------------
	.section	.note.nv.tkinfo,"",@"SHT_NOTE"
	.sectionflags	@"SHF_NOTE_NV_TKINFO"
	.tkinfo
        /*0018*/ 	.word	0x00000002
        /*0030*/ 	.string	""
        /*0030*/ 	.string	"ptxas"
        /*0030*/ 	.string	"Cuda compilation tools, release 13.0, V13.0.88"
        /*0030*/ 	.string	"Build cuda_13.0.r13.0/compiler.36424714_0"
        /*0030*/ 	.string	"-arch sm_100 -m 64 "



//--------------------- .note.nv.cuinfo           --------------------------
	.section	.note.nv.cuinfo,"",@"SHT_NOTE"
	.sectionflags	@"SHF_NOTE_NV_CUINFO"
        /*0018*/ 	.short	0x0002
        /*001a*/ 	.short	0x0064
        /*001c*/ 	.short	0x0082
	.zero		2


//--------------------- .nv.info                  --------------------------
	.section	.nv.info,"",@"SHT_CUDA_INFO"
	.align	4


	//----- nvinfo : EIATTR_REGCOUNT
	.align		4
        /*0000*/ 	.byte	0x04, 0x2f
        /*0002*/ 	.short	(.L_45 - .L_44)
	.align		4
.L_44:
        /*0004*/ 	.word	index@(_ZN3cub18CUB_300001_SM_10006detail11EmptyKernelIvEEvv)
        /*0008*/ 	.word	0x00000004


	//----- nvinfo : EIATTR_FRAME_SIZE
	.align		4
.L_45:
        /*000c*/ 	.byte	0x04, 0x11
        /*000e*/ 	.short	(.L_47 - .L_46)
	.align		4
.L_46:
        /*0010*/ 	.word	index@(_ZN3cub18CUB_300001_SM_10006detail11EmptyKernelIvEEvv)
        /*0014*/ 	.word	0x00000000


	//----- nvinfo : EIATTR_REGCOUNT
	.align		4
.L_47:
        /*0018*/ 	.byte	0x04, 0x2f
        /*001a*/ 	.short	(.L_49 - .L_48)
	.align		4
.L_48:
        /*001c*/ 	.word	index@(_ZN2cg12helloFromGPUEv)
        /*0020*/ 	.word	0x00000018


	//----- nvinfo : EIATTR_FRAME_SIZE
	.align		4
.L_49:
        /*0024*/ 	.byte	0x04, 0x11
        /*0026*/ 	.short	(.L_51 - .L_50)
	.align		4
.L_50:
        /*0028*/ 	.word	index@(_ZN2cg12helloFromGPUEv)
        /*002c*/ 	.word	0x00000000


	//----- nvinfo : EIATTR_MIN_STACK_SIZE
	.align		4
.L_51:
        /*0030*/ 	.byte	0x04, 0x12
        /*0032*/ 	.short	(.L_53 - .L_52)
	.align		4
.L_52:
        /*0034*/ 	.word	index@(_ZN2cg12helloFromGPUEv)
        /*0038*/ 	.word	0x00000000


	//----- nvinfo : EIATTR_MIN_STACK_SIZE
	.align		4
.L_53:
        /*003c*/ 	.byte	0x04, 0x12
        /*003e*/ 	.short	(.L_55 - .L_54)
	.align		4
.L_54:
        /*0040*/ 	.word	index@(_ZN3cub18CUB_300001_SM_10006detail11EmptyKernelIvEEvv)
        /*0044*/ 	.word	0x00000000
.L_55:


//--------------------- .nv.compat                --------------------------
	.section	.nv.compat,"",@"SHT_CUDA_COMPAT_INFO"
	.align	4
        /*0000*/ 	.byte	0x02, 0x09, 0x00, 0x00, 0x02, 0x02, 0x01, 0x00, 0x02, 0x05, 0x05, 0x00, 0x03, 0x07, 0x01, 0x01
        /*0010*/ 	.byte	0x02, 0x03, 0x00, 0x00, 0x02, 0x06, 0x01, 0x00, 0x04, 0x0b, 0x08, 0x00, 0x09, 0x00, 0x00, 0x00
        /*0020*/ 	.byte	0x00, 0x00, 0x00, 0x00


//--------------------- .nv.info._ZN2cg12helloFromGPUEv --------------------------
	.section	.nv.info._ZN2cg12helloFromGPUEv,"",@"SHT_CUDA_INFO"
	.sectionflags	@""
	.align	4


	//----- nvinfo : EIATTR_CUDA_API_VERSION
	.align		4
        /*0000*/ 	.byte	0x04, 0x37
        /*0002*/ 	.short	(.L_57 - .L_56)
.L_56:
        /*0004*/ 	.word	0x00000082


	//----- nvinfo : EIATTR_SPARSE_MMA_MASK
	.align		4
.L_57:
        /*0008*/ 	.byte	0x03, 0x50
        /*000a*/ 	.short	0x0000


	//----- nvinfo : EIATTR_MAXREG_COUNT
	.align		4
        /*000c*/ 	.byte	0x03, 0x1b
        /*000e*/ 	.short	0x00ff


	//----- nvinfo : EIATTR_EXTERNS
	.align		4
        /*0010*/ 	.byte	0x04, 0x0f
        /*0012*/ 	.short	(.L_59 - .L_58)


	//   ....[0]....
	.align		4
.L_58:
        /*0014*/ 	.word	index@(vprintf)


	//----- nvinfo : EIATTR_MERCURY_ISA_VERSION
	.align		4
.L_59:
        /*0018*/ 	.byte	0x03, 0x5f
        /*001a*/ 	.short	0x0101


	//----- nvinfo : EIATTR_VRC_CTA_INIT_COUNT
	.align		4
        /*001c*/ 	.byte	0x02, 0x4a
	.zero		1
	.zero		1


	//----- nvinfo : EIATTR_SYSCALL_OFFSETS
	.align		4
        /*0020*/ 	.byte	0x04, 0x46
        /*0022*/ 	.short	(.L_61 - .L_60)


	//   ....[0]....
.L_60:
        /*0024*/ 	.word	0x00000080


	//----- nvinfo : EIATTR_EXIT_INSTR_OFFSETS
	.align		4
.L_61:
        /*0028*/ 	.byte	0x04, 0x1c
        /*002a*/ 	.short	(.L_63 - .L_62)


	//   ....[0]....
.L_62:
        /*002c*/ 	.word	0x00000090


	//----- nvinfo : EIATTR_SW_WAR
	.align		4
.L_63:
        /*0030*/ 	.byte	0x04, 0x36
        /*0032*/ 	.short	(.L_65 - .L_64)
.L_64:
        /*0034*/ 	.word	0x00000008
.L_65:


//--------------------- .nv.info._ZN3cub18CUB_300001_SM_10006detail11EmptyKernelIvEEvv --------------------------
	.section	.nv.info._ZN3cub18CUB_300001_SM_10006detail11EmptyKernelIvEEvv,"",@"SHT_CUDA_INFO"
	.sectionflags	@""
	.align	4


	//----- nvinfo : EIATTR_CUDA_API_VERSION
	.align		4
        /*0000*/ 	.byte	0x04, 0x37
        /*0002*/ 	.short	(.L_67 - .L_66)
.L_66:
        /*0004*/ 	.word	0x00000082


	//----- nvinfo : EIATTR_SPARSE_MMA_MASK
	.align		4
.L_67:
        /*0008*/ 	.byte	0x03, 0x50
        /*000a*/ 	.short	0x0000


	//----- nvinfo : EIATTR_MAXREG_COUNT
	.align		4
        /*000c*/ 	.byte	0x03, 0x1b
        /*000e*/ 	.short	0x00ff


	//----- nvinfo : EIATTR_MERCURY_ISA_VERSION
	.align		4
        /*0010*/ 	.byte	0x03, 0x5f
        /*0012*/ 	.short	0x0101


	//----- nvinfo : EIATTR_VRC_CTA_INIT_COUNT
	.align		4
        /*0014*/ 	.byte	0x02, 0x4a
	.zero		1
	.zero		1


	//----- nvinfo : EIATTR_EXIT_INSTR_OFFSETS
	.align		4
        /*0018*/ 	.byte	0x04, 0x1c
        /*001a*/ 	.short	(.L_69 - .L_68)


	//   ....[0]....
.L_68:
        /*001c*/ 	.word	0x00000010


	//----- nvinfo : EIATTR_SW_WAR
	.align		4
.L_69:
        /*0020*/ 	.byte	0x04, 0x36
        /*0022*/ 	.short	(.L_71 - .L_70)
.L_70:
        /*0024*/ 	.word	0x00000008
.L_71:


//--------------------- .nv.callgraph             --------------------------
	.section	.nv.callgraph,"",@"SHT_CUDA_CALLGRAPH"
	.align	4
	.sectionentsize	8
	.align		4
        /*0000*/ 	.word	0x00000000
	.align		4
        /*0004*/ 	.word	0xffffffff
	.align		4
        /*0008*/ 	.word	index@(_ZN2cg12helloFromGPUEv)
	.align		4
        /*000c*/ 	.word	index@(vprintf)
	.align		4
        /*0010*/ 	.word	0x00000000
	.align		4
        /*0014*/ 	.word	0xfffffffe
	.align		4
        /*0018*/ 	.word	0x00000000
	.align		4
        /*001c*/ 	.word	0xfffffffd
	.align		4
        /*0020*/ 	.word	0x00000000
	.align		4
        /*0024*/ 	.word	0xfffffffc


//--------------------- .nv.constant4             --------------------------
	.section	.nv.constant4,"a",@progbits
	.align	8
	.align		8
.nv.constant4:
        /*0000*/ 	.dword	vprintf
	.align		8
        /*0008*/ 	.dword	_ZN34_INTERNAL_ab8e57a4_4_k_cu_6faa8b334cuda3std3__45__cpo5beginE
	.align		8
        /*0010*/ 	.dword	_ZN34_INTERNAL_ab8e57a4_4_k_cu_6faa8b334cuda3std3__45__cpo3endE
	.align		8
        /*0018*/ 	.dword	_ZN34_INTERNAL_ab8e57a4_4_k_cu_6faa8b334cuda3std3__45__cpo6cbeginE
	.align		8
        /*0020*/ 	.dword	_ZN34_INTERNAL_ab8e57a4_4_k_cu_6faa8b334cuda3std3__45__cpo4cendE
	.align		8
        /*0028*/ 	.dword	_ZN34_INTERNAL_ab8e57a4_4_k_cu_6faa8b334cuda3std3__45__cpo6rbeginE
	.align		8
        /*0030*/ 	.dword	_ZN34_INTERNAL_ab8e57a4_4_k_cu_6faa8b334cuda3std3__45__cpo4rendE
	.align		8
        /*0038*/ 	.dword	_ZN34_INTERNAL_ab8e57a4_4_k_cu_6faa8b334cuda3std3__45__cpo7crbeginE
	.align		8
        /*0040*/ 	.dword	_ZN34_INTERNAL_ab8e57a4_4_k_cu_6faa8b334cuda3std3__45__cpo5crendE
	.align		8
        /*0048*/ 	.dword	_ZN34_INTERNAL_ab8e57a4_4_k_cu_6faa8b334cuda3std3__436_GLOBAL__N__ab8e57a4_4_k_cu_6faa8b336ignoreE
	.align		8
        /*0050*/ 	.dword	_ZN34_INTERNAL_ab8e57a4_4_k_cu_6faa8b334cuda3std3__419piecewise_constructE
	.align		8
        /*0058*/ 	.dword	_ZN34_INTERNAL_ab8e57a4_4_k_cu_6faa8b334cuda3std3__48in_placeE
	.align		8
        /*0060*/ 	.dword	_ZN34_INTERNAL_ab8e57a4_4_k_cu_6faa8b334cuda3std3__420unreachable_sentinelE
	.align		8
        /*0068*/ 	.dword	_ZN34_INTERNAL_ab8e57a4_4_k_cu_6faa8b334cuda3std3__47nulloptE
	.align		8
        /*0070*/ 	.dword	_ZN34_INTERNAL_ab8e57a4_4_k_cu_6faa8b334cuda3std3__48unexpectE
	.align		8
        /*0078*/ 	.dword	_ZN34_INTERNAL_ab8e57a4_4_k_cu_6faa8b334cuda3std6ranges3__45__cpo4swapE
	.align		8
        /*0080*/ 	.dword	_ZN34_INTERNAL_ab8e57a4_4_k_cu_6faa8b334cuda3std6ranges3__45__cpo9iter_moveE
	.align		8
        /*0088*/ 	.dword	_ZN34_INTERNAL_ab8e57a4_4_k_cu_6faa8b334cuda3std6ranges3__45__cpo5beginE
	.align		8
        /*0090*/ 	.dword	_ZN34_INTERNAL_ab8e57a4_4_k_cu_6faa8b334cuda3std6ranges3__45__cpo3endE
	.align		8
        /*0098*/ 	.dword	_ZN34_INTERNAL_ab8e57a4_4_k_cu_6faa8b334cuda3std6ranges3__45__cpo6cbeginE
	.align		8
        /*00a0*/ 	.dword	_ZN34_INTERNAL_ab8e57a4_4_k_cu_6faa8b334cuda3std6ranges3__45__cpo4cendE
	.align		8
        /*00a8*/ 	.dword	_ZN34_INTERNAL_ab8e57a4_4_k_cu_6faa8b334cuda3std6ranges3__45__cpo7advanceE
	.align		8
        /*00b0*/ 	.dword	_ZN34_INTERNAL_ab8e57a4_4_k_cu_6faa8b334cuda3std6ranges3__45__cpo9iter_swapE
	.align		8
        /*00b8*/ 	.dword	_ZN34_INTERNAL_ab8e57a4_4_k_cu_6faa8b334cuda3std6ranges3__45__cpo4nextE
	.align		8
        /*00c0*/ 	.dword	_ZN34_INTERNAL_ab8e57a4_4_k_cu_6faa8b334cuda3std6ranges3__45__cpo4prevE
	.align		8
        /*00c8*/ 	.dword	_ZN34_INTERNAL_ab8e57a4_4_k_cu_6faa8b334cuda3std6ranges3__45__cpo4dataE
	.align		8
        /*00d0*/ 	.dword	_ZN34_INTERNAL_ab8e57a4_4_k_cu_6faa8b334cuda3std6ranges3__45__cpo5cdataE
	.align		8
        /*00d8*/ 	.dword	_ZN34_INTERNAL_ab8e57a4_4_k_cu_6faa8b334cuda3std6ranges3__45__cpo4sizeE
	.align		8
        /*00e0*/ 	.dword	_ZN34_INTERNAL_ab8e57a4_4_k_cu_6faa8b334cuda3std6ranges3__45__cpo5ssizeE
	.align		8
        /*00e8*/ 	.dword	_ZN34_INTERNAL_ab8e57a4_4_k_cu_6faa8b334cuda3std6ranges3__45__cpo8distanceE
	.align		8
        /*00f0*/ 	.dword	_ZN34_INTERNAL_ab8e57a4_4_k_cu_6faa8b336thrust24THRUST_300001_SM_1000_NS8cuda_cub3parE
	.align		8
        /*00f8*/ 	.dword	_ZN34_INTERNAL_ab8e57a4_4_k_cu_6faa8b336thrust24THRUST_300001_SM_1000_NS8cuda_cub10par_nosyncE
	.align		8
        /*0100*/ 	.dword	_ZN34_INTERNAL_ab8e57a4_4_k_cu_6faa8b336thrust24THRUST_300001_SM_1000_NS6system6detail10sequential3seqE
	.align		8
        /*0108*/ 	.dword	_ZN34_INTERNAL_ab8e57a4_4_k_cu_6faa8b336thrust24THRUST_300001_SM_1000_NS12placeholders2_1E
	.align		8
        /*0110*/ 	.dword	_ZN34_INTERNAL_ab8e57a4_4_k_cu_6faa8b336thrust24THRUST_300001_SM_1000_NS12placeholders2_2E
	.align		8
        /*0118*/ 	.dword	_ZN34_INTERNAL_ab8e57a4_4_k_cu_6faa8b336thrust24THRUST_300001_SM_1000_NS12placeholders2_3E
	.align		8
        /*0120*/ 	.dword	_ZN34_INTERNAL_ab8e57a4_4_k_cu_6faa8b336thrust24THRUST_300001_SM_1000_NS12placeholders2_4E
	.align		8
        /*0128*/ 	.dword	_ZN34_INTERNAL_ab8e57a4_4_k_cu_6faa8b336thrust24THRUST_300001_SM_1000_NS12placeholders2_5E
	.align		8
        /*0130*/ 	.dword	_ZN34_INTERNAL_ab8e57a4_4_k_cu_6faa8b336thrust24THRUST_300001_SM_1000_NS12placeholders2_6E
	.align		8
        /*0138*/ 	.dword	_ZN34_INTERNAL_ab8e57a4_4_k_cu_6faa8b336thrust24THRUST_300001_SM_1000_NS12placeholders2_7E
	.align		8
        /*0140*/ 	.dword	_ZN34_INTERNAL_ab8e57a4_4_k_cu_6faa8b336thrust24THRUST_300001_SM_1000_NS12placeholders2_8E
	.align		8
        /*0148*/ 	.dword	_ZN34_INTERNAL_ab8e57a4_4_k_cu_6faa8b336thrust24THRUST_300001_SM_1000_NS12placeholders2_9E
	.align		8
        /*0150*/ 	.dword	_ZN34_INTERNAL_ab8e57a4_4_k_cu_6faa8b336thrust24THRUST_300001_SM_1000_NS12placeholders3_10E
	.align		8
        /*0158*/ 	.dword	_ZN34_INTERNAL_ab8e57a4_4_k_cu_6faa8b336thrust24THRUST_300001_SM_1000_NS3seqE
	.align		8
        /*0160*/ 	.dword	$str


//--------------------- .text._ZN2cg12helloFromGPUEv --------------------------
	.section	.text._ZN2cg12helloFromGPUEv,"ax",@progbits
	.align	128
        .global         _ZN2cg12helloFromGPUEv
        .type           _ZN2cg12helloFromGPUEv,@function
        .size           _ZN2cg12helloFromGPUEv,(.L_x_3 - _ZN2cg12helloFromGPUEv)
        .other          _ZN2cg12helloFromGPUEv,@"STO_CUDA_ENTRY STV_DEFAULT"
_ZN2cg12helloFromGPUEv:
.text._ZN2cg12helloFromGPUEv:
[----:B------:R-:W0:Y:S01]  /*0000*/  LDC R1, c[0x0][0x37c] ;  /* 0x0000df00ff017b82 */ /* 0x000e220000000800 */
[----:B------:R-:W-:Y:S01]  /*0010*/  MOV R0, 0x0 ;  /* 0x0000000000007802 */ /* 0x000fe20000000f00 */
[----:B------:R-:W1:Y:S01]  /*0020*/  LDCU.64 UR4, c[0x4][0x160] ;  /* 0x01002c00ff0477ac */ /* 0x000e620008000a00 */
[----:B------:R-:W-:-:S05]  /*0030*/  CS2R R6, SRZ ;  /* 0x0000000000067805 */ /* 0x000fca000001ff00 */
[----:B------:R2:W3:Y:S01]  /*0040*/  LDC.64 R2, c[0x4][R0] ;  /* 0x0100000000027b82 */ /* 0x0004e20000000a00 */
[----:B-1----:R-:W-:Y:S02]  /*0050*/  IMAD.U32 R4, RZ, RZ, UR4 ;  /* 0x00000004ff047e24 */ /* 0x002fe4000f8e00ff */
[----:B--2---:R-:W-:-:S07]  /*0060*/  IMAD.U32 R5, RZ, RZ, UR5 ;  /* 0x00000005ff057e24 */ /* 0x004fce000f8e00ff */
[----:B------:R-:W-:-:S07]  /*0070*/  LEPC R20, `(.L_x_0) ;  /* 0x000000001014794e */ /* 0x000fce0000000000 */
[----:B0--3--:R-:W-:Y:S05]  /*0080*/  CALL.ABS.NOINC R2 ;  /* 0x0000000002007343 */ /* 0x009fea0003c00000 */
.L_x_0:
[----:B------:R-:W-:Y:S05]  /*0090*/  EXIT ;  /* 0x000000000000794d */ /* 0x000fea0003800000 */
.L_x_1:
[----:B------:R-:W-:-:S00]  /*00a0*/  BRA `(.L_x_1) ;  /* 0xfffffffc00fc7947 */ /* 0x000fc0000383ffff */
[----:B------:R-:W-:-:S00]  /*00b0*/  NOP ;  /* 0x0000000000007918 */ /* 0x000fc00000000000 */
        /* <DEDUP_REMOVED lines=12> */
.L_x_3:


//--------------------- .text._ZN3cub18CUB_300001_SM_10006detail11EmptyKernelIvEEvv --------------------------
	.section	.text._ZN3cub18CUB_300001_SM_10006detail11EmptyKernelIvEEvv,"ax",@progbits
	.align	128
        .global         _ZN3cub18CUB_300001_SM_10006detail11EmptyKernelIvEEvv
        .type           _ZN3cub18CUB_300001_SM_10006detail11EmptyKernelIvEEvv,@function
        .size           _ZN3cub18CUB_300001_SM_10006detail11EmptyKernelIvEEvv,(.L_x_4 - _ZN3cub18CUB_300001_SM_10006detail11EmptyKernelIvEEvv)
        .other          _ZN3cub18CUB_300001_SM_10006detail11EmptyKernelIvEEvv,@"STO_CUDA_ENTRY STV_DEFAULT"
_ZN3cub18CUB_300001_SM_10006detail11EmptyKernelIvEEvv:
.text._ZN3cub18CUB_300001_SM_10006detail11EmptyKernelIvEEvv:
[----:B------:R-:W-:Y:S01]  /*0000*/  LDC R1, c[0x0][0x37c] ;  /* 0x0000df00ff017b82 */ /* 0x000fe20000000800 */
[----:B------:R-:W-:Y:S05]  /*0010*/  EXIT ;  /* 0x000000000000794d */ /* 0x000fea0003800000 */
.L_x_2:
        /* <DEDUP_REMOVED lines=14> */
.L_x_4:


//--------------------- .nv.global.init           --------------------------
	.section	.nv.global.init,"aw",@progbits
.nv.global.init:
	.type		$str,@object
	.size		$str,(.L_43 - $str)
$str:
        /*0000*/ 	.byte	0x48, 0x65, 0x6c, 0x6c, 0x6f, 0x2c, 0x20, 0x47, 0x50, 0x55, 0x21, 0x0a, 0x00
.L_43:


//--------------------- .nv.shared.reserved.0     --------------------------
	.section	.nv.shared.reserved.0,"aw",@nobits
	.weak		__nv_reservedSMEM_offset_0_alias
	.size		__nv_reservedSMEM_offset_0_alias, 0, 64
	.other		__nv_reservedSMEM_offset_0_alias,@"STO_CUDA_RESERVED_SHARED STV_DEFAULT"
__nv_reservedSMEM_offset_0_alias:
	.zero		0
	.zero		64


//--------------------- .nv.global                --------------------------
	.section	.nv.global,"aw",@nobits
.nv.global:
	.type		_ZN34_INTERNAL_ab8e57a4_4_k_cu_6faa8b336thrust24THRUST_300001_SM_1000_NS3seqE,@object
	.size		_ZN34_INTERNAL_ab8e57a4_4_k_cu_6faa8b336thrust24THRUST_300001_SM_1000_NS3seqE,(_ZN34_INTERNAL_ab8e57a4_4_k_cu_6faa8b334cuda3std3__48in_placeE - _ZN34_INTERNAL_ab8e57a4_4_k_cu_6faa8b336thrust24THRUST_300001_SM_1000_NS3seqE)
_ZN34_INTERNAL_ab8e57a4_4_k_cu_6faa8b336thrust24THRUST_300001_SM_1000_NS3seqE:
	.zero		1
	.type		_ZN34_INTERNAL_ab8e57a4_4_k_cu_6faa8b334cuda3std3__48in_placeE,@object
	.size		_ZN34_INTERNAL_ab8e57a4_4_k_cu_6faa8b334cuda3std3__48in_placeE,(_ZN34_INTERNAL_ab8e57a4_4_k_cu_6faa8b334cuda3std6ranges3__45__cpo4sizeE - _ZN34_INTERNAL_ab8e57a4_4_k_cu_6faa8b334cuda3std3__48in_placeE)
_ZN34_INTERNAL_ab8e57a4_4_k_cu_6faa8b334cuda3std3__48in_placeE:
	.zero		1
	.type		_ZN34_INTERNAL_ab8e57a4_4_k_cu_6faa8b334cuda3std6ranges3__45__cpo4sizeE,@object
	.size		_ZN34_INTERNAL_ab8e57a4_4_k_cu_6faa8b334cuda3std6ranges3__45__cpo4sizeE,(_ZN34_INTERNAL_ab8e57a4_4_k_cu_6faa8b336thrust24THRUST_300001_SM_1000_NS12placeholders2_3E - _ZN34_INTERNAL_ab8e57a4_4_k_cu_6faa8b334cuda3std6ranges3__45__cpo4sizeE)
_ZN34_INTERNAL_ab8e57a4_4_k_cu_6faa8b334cuda3std6ranges3__45__cpo4sizeE:
	.zero		1
	.type		_ZN34_INTERNAL_ab8e57a4_4_k_cu_6faa8b336thrust24THRUST_300001_SM_1000_NS12placeholders2_3E,@object
	.size		_ZN34_INTERNAL_ab8e57a4_4_k_cu_6faa8b336thrust24THRUST_300001_SM_1000_NS12placeholders2_3E,(_ZN34_INTERNAL_ab8e57a4_4_k_cu_6faa8b334cuda3std3__45__cpo6cbeginE - _ZN34_INTERNAL_ab8e57a4_4_k_cu_6faa8b336thrust24THRUST_300001_SM_1000_NS12placeholders2_3E)
_ZN34_INTERNAL_ab8e57a4_4_k_cu_6faa8b336thrust24THRUST_300001_SM_1000_NS12placeholders2_3E:
	.zero		1
	.type		_ZN34_INTERNAL_ab8e57a4_4_k_cu_6faa8b334cuda3std3__45__cpo6cbeginE,@object
	.size		_ZN34_INTERNAL_ab8e57a4_4_k_cu_6faa8b334cuda3std3__45__cpo6cbeginE,(_ZN34_INTERNAL_ab8e57a4_4_k_cu_6faa8b334cuda3std6ranges3__45__cpo6cbeginE - _ZN34_INTERNAL_ab8e57a4_4_k_cu_6faa8b334cuda3std3__45__cpo6cbeginE)
_ZN34_INTERNAL_ab8e57a4_4_k_cu_6faa8b334cuda3std3__45__cpo6cbeginE:
	.zero		1
	.type		_ZN34_INTERNAL_ab8e57a4_4_k_cu_6faa8b334cuda3std6ranges3__45__cpo6cbeginE,@object
	.size		_ZN34_INTERNAL_ab8e57a4_4_k_cu_6faa8b334cuda3std6ranges3__45__cpo6cbeginE,(_ZN34_INTERNAL_ab8e57a4_4_k_cu_6faa8b336thrust24THRUST_300001_SM_1000_NS12placeholders2_7E - _ZN34_INTERNAL_ab8e57a4_4_k_cu_6faa8b334cuda3std6ranges3__45__cpo6cbeginE)
_ZN34_INTERNAL_ab8e57a4_4_k_cu_6faa8b334cuda3std6ranges3__45__cpo6cbeginE:
	.zero		1
	.type		_ZN34_INTERNAL_ab8e57a4_4_k_cu_6faa8b336thrust24THRUST_300001_SM_1000_NS12placeholders2_7E,@object
	.size		_ZN34_INTERNAL_ab8e57a4_4_k_cu_6faa8b336thrust24THRUST_300001_SM_1000_NS12placeholders2_7E,(_ZN34_INTERNAL_ab8e57a4_4_k_cu_6faa8b334cuda3std3__45__cpo7crbeginE - _ZN34_INTERNAL_ab8e57a4_4_k_cu_6faa8b336thrust24THRUST_300001_SM_1000_NS12placeholders2_7E)
_ZN34_INTERNAL_ab8e57a4_4_k_cu_6faa8b336thrust24THRUST_300001_SM_1000_NS12placeholders2_7E:
	.zero		1
	.type		_ZN34_INTERNAL_ab8e57a4_4_k_cu_6faa8b334cuda3std3__45__cpo7crbeginE,@object
	.size		_ZN34_INTERNAL_ab8e57a4_4_k_cu_6faa8b334cuda3std3__45__cpo7crbeginE,(_ZN34_INTERNAL_ab8e57a4_4_k_cu_6faa8b334cuda3std6ranges3__45__cpo4nextE - _ZN34_INTERNAL_ab8e57a4_4_k_cu_6faa8b334cuda3std3__45__cpo7crbeginE)
_ZN34_INTERNAL_ab8e57a4_4_k_cu_6faa8b334cuda3std3__45__cpo7crbeginE:
	.zero		1
	.type		_ZN34_INTERNAL_ab8e57a4_4_k_cu_6faa8b334cuda3std6ranges3__45__cpo4nextE,@object
	.size		_ZN34_INTERNAL_ab8e57a4_4_k_cu_6faa8b334cuda3std6ranges3__45__cpo4nextE,(_ZN34_INTERNAL_ab8e57a4_4_k_cu_6faa8b334cuda3std6ranges3__45__cpo4swapE - _ZN34_INTERNAL_ab8e57a4_4_k_cu_6faa8b334cuda3std6ranges3__45__cpo4nextE)
_ZN34_INTERNAL_ab8e57a4_4_k_cu_6faa8b334cuda3std6ranges3__45__cpo4nextE:
	.zero		1
	.type		_ZN34_INTERNAL_ab8e57a4_4_k_cu_6faa8b334cuda3std6ranges3__45__cpo4swapE,@object
	.size		_ZN34_INTERNAL_ab8e57a4_4_k_cu_6faa8b334cuda3std6ranges3__45__cpo4swapE,(_ZN34_INTERNAL_ab8e57a4_4_k_cu_6faa8b336thrust24THRUST_300001_SM_1000_NS8cuda_cub10par_nosyncE - _ZN34_INTERNAL_ab8e57a4_4_k_cu_6faa8b334cuda3std6ranges3__45__cpo4swapE)
_ZN34_INTERNAL_ab8e57a4_4_k_cu_6faa8b334cuda3std6ranges3__45__cpo4swapE:
	.zero		1
	.type		_ZN34_INTERNAL_ab8e57a4_4_k_cu_6faa8b336thrust24THRUST_300001_SM_1000_NS8cuda_cub10par_nosyncE,@object
	.size		_ZN34_INTERNAL_ab8e57a4_4_k_cu_6faa8b336thrust24THRUST_300001_SM_1000_NS8cuda_cub10par_nosyncE,(_ZN34_INTERNAL_ab8e57a4_4_k_cu_6faa8b336thrust24THRUST_300001_SM_1000_NS12placeholders2_9E - _ZN34_INTERNAL_ab8e57a4_4_k_cu_6faa8b336thrust24THRUST_300001_SM_1000_NS8cuda_cub10par_nosyncE)
_ZN34_INTERNAL_ab8e57a4_4_k_cu_6faa8b336thrust24THRUST_300001_SM_1000_NS8cuda_cub10par_nosyncE:
	.zero		1
	.type		_ZN34_INTERNAL_ab8e57a4_4_k_cu_6faa8b336thrust24THRUST_300001_SM_1000_NS12placeholders2_9E,@object
	.size		_ZN34_INTERNAL_ab8e57a4_4_k_cu_6faa8b336thrust24THRUST_300001_SM_1000_NS12placeholders2_9E,(_ZN34_INTERNAL_ab8e57a4_4_k_cu_6faa8b334cuda3std3__436_GLOBAL__N__ab8e57a4_4_k_cu_6faa8b336ignoreE - _ZN34_INTERNAL_ab8e57a4_4_k_cu_6faa8b336thrust24THRUST_300001_SM_1000_NS12placeholders2_9E)
_ZN34_INTERNAL_ab8e57a4_4_k_cu_6faa8b336thrust24THRUST_300001_SM_1000_NS12placeholders2_9E:
	.zero		1
	.type		_ZN34_INTERNAL_ab8e57a4_4_k_cu_6faa8b334cuda3std3__436_GLOBAL__N__ab8e57a4_4_k_cu_6faa8b336ignoreE,@object
	.size		_ZN34_INTERNAL_ab8e57a4_4_k_cu_6faa8b334cuda3std3__436_GLOBAL__N__ab8e57a4_4_k_cu_6faa8b336ignoreE,(_ZN34_INTERNAL_ab8e57a4_4_k_cu_6faa8b334cuda3std6ranges3__45__cpo4dataE - _ZN34_INTERNAL_ab8e57a4_4_k_cu_6faa8b334cuda3std3__436_GLOBAL__N__ab8e57a4_4_k_cu_6faa8b336ignoreE)
_ZN34_INTERNAL_ab8e57a4_4_k_cu_6faa8b334cuda3std3__436_GLOBAL__N__ab8e57a4_4_k_cu_6faa8b336ignoreE:
	.zero		1
	.type		_ZN34_INTERNAL_ab8e57a4_4_k_cu_6faa8b334cuda3std6ranges3__45__cpo4dataE,@object
	.size		_ZN34_INTERNAL_ab8e57a4_4_k_cu_6faa8b334cuda3std6ranges3__45__cpo4dataE,(_ZN34_INTERNAL_ab8e57a4_4_k_cu_6faa8b336thrust24THRUST_300001_SM_1000_NS12placeholders2_1E - _ZN34_INTERNAL_ab8e57a4_4_k_cu_6faa8b334cuda3std6ranges3__45__cpo4dataE)
_ZN34_INTERNAL_ab8e57a4_4_k_cu_6faa8b334cuda3std6ranges3__45__cpo4dataE:
	.zero		1
	.type		_ZN34_INTERNAL_ab8e57a4_4_k_cu_6faa8b336thrust24THRUST_300001_SM_1000_NS12placeholders2_1E,@object
	.size		_ZN34_INTERNAL_ab8e57a4_4_k_cu_6faa8b336thrust24THRUST_300001_SM_1000_NS12placeholders2_1E,(_ZN34_INTERNAL_ab8e57a4_4_k_cu_6faa8b334cuda3std3__45__cpo5beginE - _ZN34_INTERNAL_ab8e57a4_4_k_cu_6faa8b336thrust24THRUST_300001_SM_1000_NS12placeholders2_1E)
_ZN34_INTERNAL_ab8e57a4_4_k_cu_6faa8b336thrust24THRUST_300001_SM_1000_NS12placeholders2_1E:
	.zero		1
	.type		_ZN34_INTERNAL_ab8e57a4_4_k_cu_6faa8b334cuda3std3__45__cpo5beginE,@object
	.size		_ZN34_INTERNAL_ab8e57a4_4_k_cu_6faa8b334cuda3std3__45__cpo5beginE,(_ZN34_INTERNAL_ab8e57a4_4_k_cu_6faa8b334cuda3std6ranges3__45__cpo5beginE - _ZN34_INTERNAL_ab8e57a4_4_k_cu_6faa8b334cuda3std3__45__cpo5beginE)
_ZN34_INTERNAL_ab8e57a4_4_k_cu_6faa8b334cuda3std3__45__cpo5beginE:
	.zero		1
	.type		_ZN34_INTERNAL_ab8e57a4_4_k_cu_6faa8b334cuda3std6ranges3__45__cpo5beginE,@object
	.size		_ZN34_INTERNAL_ab8e57a4_4_k_cu_6faa8b334cuda3std6ranges3__45__cpo5beginE,(_ZN34_INTERNAL_ab8e57a4_4_k_cu_6faa8b336thrust24THRUST_300001_SM_1000_NS12placeholders2_5E - _ZN34_INTERNAL_ab8e57a4_4_k_cu_6faa8b334cuda3std6ranges3__45__cpo5beginE)
_ZN34_INTERNAL_ab8e57a4_4_k_cu_6faa8b334cuda3std6ranges3__45__cpo5beginE:
	.zero		1
	.type		_ZN34_INTERNAL_ab8e57a4_4_k_cu_6faa8b336thrust24THRUST_300001_SM_1000_NS12placeholders2_5E,@object
	.size		_ZN34_INTERNAL_ab8e57a4_4_k_cu_6faa8b336thrust24THRUST_300001_SM_1000_NS12placeholders2_5E,(_ZN34_INTERNAL_ab8e57a4_4_k_cu_6faa8b334cuda3std3__45__cpo6rbeginE - _ZN34_INTERNAL_ab8e57a4_4_k_cu_6faa8b336thrust24THRUST_300001_SM_1000_NS12placeholders2_5E)
_ZN34_INTERNAL_ab8e57a4_4_k_cu_6faa8b336thrust24THRUST_300001_SM_1000_NS12placeholders2_5E:
	.zero		1
	.type		_ZN34_INTERNAL_ab8e57a4_4_k_cu_6faa8b334cuda3std3__45__cpo6rbeginE,@object
	.size		_ZN34_INTERNAL_ab8e57a4_4_k_cu_6faa8b334cuda3std3__45__cpo6rbeginE,(_ZN34_INTERNAL_ab8e57a4_4_k_cu_6faa8b334cuda3std6ranges3__45__cpo7advanceE - _ZN34_INTERNAL_ab8e57a4_4_k_cu_6faa8b334cuda3std3__45__cpo6rbeginE)
_ZN34_INTERNAL_ab8e57a4_4_k_cu_6faa8b334cuda3std3__45__cpo6rbeginE:
	.zero		1
	.type		_ZN34_INTERNAL_ab8e57a4_4_k_cu_6faa8b334cuda3std6ranges3__45__cpo7advanceE,@object
	.size		_ZN34_INTERNAL_ab8e57a4_4_k_cu_6faa8b334cuda3std6ranges3__45__cpo7advanceE,(_ZN34_INTERNAL_ab8e57a4_4_k_cu_6faa8b334cuda3std3__47nulloptE - _ZN34_INTERNAL_ab8e57a4_4_k_cu_6faa8b334cuda3std6ranges3__45__cpo7advanceE)
_ZN34_INTERNAL_ab8e57a4_4_k_cu_6faa8b334cuda3std6ranges3__45__cpo7advanceE:
	.zero		1
	.type		_ZN34_INTERNAL_ab8e57a4_4_k_cu_6faa8b334cuda3std3__47nulloptE,@object
	.size		_ZN34_INTERNAL_ab8e57a4_4_k_cu_6faa8b334cuda3std3__47nulloptE,(_ZN34_INTERNAL_ab8e57a4_4_k_cu_6faa8b334cuda3std6ranges3__45__cpo8distanceE - _ZN34_INTERNAL_ab8e57a4_4_k_cu_6faa8b334cuda3std3__47nulloptE)
_ZN34_INTERNAL_ab8e57a4_4_k_cu_6faa8b334cuda3std3__47nulloptE:
	.zero		1
	.type		_ZN34_INTERNAL_ab8e57a4_4_k_cu_6faa8b334cuda3std6ranges3__45__cpo8distanceE,@object
	.size		_ZN34_INTERNAL_ab8e57a4_4_k_cu_6faa8b334cuda3std6ranges3__45__cpo8distanceE,(_ZN34_INTERNAL_ab8e57a4_4_k_cu_6faa8b336thrust24THRUST_300001_SM_1000_NS12placeholders3_10E - _ZN34_INTERNAL_ab8e57a4_4_k_cu_6faa8b334cuda3std6ranges3__45__cpo8distanceE)
_ZN34_INTERNAL_ab8e57a4_4_k_cu_6faa8b334cuda3std6ranges3__45__cpo8distanceE:
	.zero		1
	.type		_ZN34_INTERNAL_ab8e57a4_4_k_cu_6faa8b336thrust24THRUST_300001_SM_1000_NS12placeholders3_10E,@object
	.size		_ZN34_INTERNAL_ab8e57a4_4_k_cu_6faa8b336thrust24THRUST_300001_SM_1000_NS12placeholders3_10E,(_ZN34_INTERNAL_ab8e57a4_4_k_cu_6faa8b334cuda3std3__419piecewise_constructE - _ZN34_INTERNAL_ab8e57a4_4_k_cu_6faa8b336thrust24THRUST_300001_SM_1000_NS12placeholders3_10E)
_ZN34_INTERNAL_ab8e57a4_4_k_cu_6faa8b336thrust24THRUST_300001_SM_1000_NS12placeholders3_10E:
	.zero		1
	.type		_ZN34_INTERNAL_ab8e57a4_4_k_cu_6faa8b334cuda3std3__419piecewise_constructE,@object
	.size		_ZN34_INTERNAL_ab8e57a4_4_k_cu_6faa8b334cuda3std3__419piecewise_constructE,(_ZN34_INTERNAL_ab8e57a4_4_k_cu_6faa8b334cuda3std6ranges3__45__cpo5cdataE - _ZN34_INTERNAL_ab8e57a4_4_k_cu_6faa8b334cuda3std3__419piecewise_constructE)
_ZN34_INTERNAL_ab8e57a4_4_k_cu_6faa8b334cuda3std3__419piecewise_constructE:
	.zero		1
	.type		_ZN34_INTERNAL_ab8e57a4_4_k_cu_6faa8b334cuda3std6ranges3__45__cpo5cdataE,@object
	.size		_ZN34_INTERNAL_ab8e57a4_4_k_cu_6faa8b334cuda3std6ranges3__45__cpo5cdataE,(_ZN34_INTERNAL_ab8e57a4_4_k_cu_6faa8b336thrust24THRUST_300001_SM_1000_NS12placeholders2_2E - _ZN34_INTERNAL_ab8e57a4_4_k_cu_6faa8b334cuda3std6ranges3__45__cpo5cdataE)
_ZN34_INTERNAL_ab8e57a4_4_k_cu_6faa8b334cuda3std6ranges3__45__cpo5cdataE:
	.zero		1
	.type		_ZN34_INTERNAL_ab8e57a4_4_k_cu_6faa8b336thrust24THRUST_300001_SM_1000_NS12placeholders2_2E,@object
	.size		_ZN34_INTERNAL_ab8e57a4_4_k_cu_6faa8b336thrust24THRUST_300001_SM_1000_NS12placeholders2_2E,(_ZN34_INTERNAL_ab8e57a4_4_k_cu_6faa8b334cuda3std3__45__cpo3endE - _ZN34_INTERNAL_ab8e57a4_4_k_cu_6faa8b336thrust24THRUST_300001_SM_1000_NS12placeholders2_2E)
_ZN34_INTERNAL_ab8e57a4_4_k_cu_6faa8b336thrust24THRUST_300001_SM_1000_NS12placeholders2_2E:
	.zero		1
	.type		_ZN34_INTERNAL_ab8e57a4_4_k_cu_6faa8b334cuda3std3__45__cpo3endE,@object
	.size		_ZN34_INTERNAL_ab8e57a4_4_k_cu_6faa8b334cuda3std3__45__cpo3endE,(_ZN34_INTERNAL_ab8e57a4_4_k_cu_6faa8b334cuda3std6ranges3__45__cpo3endE - _ZN34_INTERNAL_ab8e57a4_4_k_cu_6faa8b334cuda3std3__45__cpo3endE)
_ZN34_INTERNAL_ab8e57a4_4_k_cu_6faa8b334cuda3std3__45__cpo3endE:
	.zero		1
	.type		_ZN34_INTERNAL_ab8e57a4_4_k_cu_6faa8b334cuda3std6ranges3__45__cpo3endE,@object
	.size		_ZN34_INTERNAL_ab8e57a4_4_k_cu_6faa8b334cuda3std6ranges3__45__cpo3endE,(_ZN34_INTERNAL_ab8e57a4_4_k_cu_6faa8b336thrust24THRUST_300001_SM_1000_NS12placeholders2_6E - _ZN34_INTERNAL_ab8e57a4_4_k_cu_6faa8b334cuda3std6ranges3__45__cpo3endE)
_ZN34_INTERNAL_ab8e57a4_4_k_cu_6faa8b334cuda3std6ranges3__45__cpo3endE:
	.zero		1
	.type		_ZN34_INTERNAL_ab8e57a4_4_k_cu_6faa8b336thrust24THRUST_300001_SM_1000_NS12placeholders2_6E,@object
	.size		_ZN34_INTERNAL_ab8e57a4_4_k_cu_6faa8b336thrust24THRUST_300001_SM_1000_NS12placeholders2_6E,(_ZN34_INTERNAL_ab8e57a4_4_k_cu_6faa8b334cuda3std3__45__cpo4rendE - _ZN34_INTERNAL_ab8e57a4_4_k_cu_6faa8b336thrust24THRUST_300001_SM_1000_NS12placeholders2_6E)
_ZN34_INTERNAL_ab8e57a4_4_k_cu_6faa8b336thrust24THRUST_300001_SM_1000_NS12placeholders2_6E:
	.zero		1
	.type		_ZN34_INTERNAL_ab8e57a4_4_k_cu_6faa8b334cuda3std3__45__cpo4rendE,@object
	.size		_ZN34_INTERNAL_ab8e57a4_4_k_cu_6faa8b334cuda3std3__45__cpo4rendE,(_ZN34_INTERNAL_ab8e57a4_4_k_cu_6faa8b334cuda3std6ranges3__45__cpo9iter_swapE - _ZN34_INTERNAL_ab8e57a4_4_k_cu_6faa8b334cuda3std3__45__cpo4rendE)
_ZN34_INTERNAL_ab8e57a4_4_k_cu_6faa8b334cuda3std3__45__cpo4rendE:
	.zero		1
	.type		_ZN34_INTERNAL_ab8e57a4_4_k_cu_6faa8b334cuda3std6ranges3__45__cpo9iter_swapE,@object
	.size		_ZN34_INTERNAL_ab8e57a4_4_k_cu_6faa8b334cuda3std6ranges3__45__cpo9iter_swapE,(_ZN34_INTERNAL_ab8e57a4_4_k_cu_6faa8b334cuda3std3__48unexpectE - _ZN34_INTERNAL_ab8e57a4_4_k_cu_6faa8b334cuda3std6ranges3__45__cpo9iter_swapE)
_ZN34_INTERNAL_ab8e57a4_4_k_cu_6faa8b334cuda3std6ranges3__45__cpo9iter_swapE:
	.zero		1
	.type		_ZN34_INTERNAL_ab8e57a4_4_k_cu_6faa8b334cuda3std3__48unexpectE,@object
	.size		_ZN34_INTERNAL_ab8e57a4_4_k_cu_6faa8b334cuda3std3__48unexpectE,(_ZN34_INTERNAL_ab8e57a4_4_k_cu_6faa8b336thrust24THRUST_300001_SM_1000_NS8cuda_cub3parE - _ZN34_INTERNAL_ab8e57a4_4_k_cu_6faa8b334cuda3std3__48unexpectE)
_ZN34_INTERNAL_ab8e57a4_4_k_cu_6faa8b334cuda3std3__48unexpectE:
	.zero		1
	.type		_ZN34_INTERNAL_ab8e57a4_4_k_cu_6faa8b336thrust24THRUST_300001_SM_1000_NS8cuda_cub3parE,@object
	.size		_ZN34_INTERNAL_ab8e57a4_4_k_cu_6faa8b336thrust24THRUST_300001_SM_1000_NS8cuda_cub3parE,(_ZN34_INTERNAL_ab8e57a4_4_k_cu_6faa8b336thrust24THRUST_300001_SM_1000_NS12placeholders2_4E - _ZN34_INTERNAL_ab8e57a4_4_k_cu_6faa8b336thrust24THRUST_300001_SM_1000_NS8cuda_cub3parE)
_ZN34_INTERNAL_ab8e57a4_4_k_cu_6faa8b336thrust24THRUST_300001_SM_1000_NS8cuda_cub3parE:
	.zero		1
	.type		_ZN34_INTERNAL_ab8e57a4_4_k_cu_6faa8b336thrust24THRUST_300001_SM_1000_NS12placeholders2_4E,@object
	.size		_ZN34_INTERNAL_ab8e57a4_4_k_cu_6faa8b336thrust24THRUST_300001_SM_1000_NS12placeholders2_4E,(_ZN34_INTERNAL_ab8e57a4_4_k_cu_6faa8b334cuda3std3__45__cpo4cendE - _ZN34_INTERNAL_ab8e57a4_4_k_cu_6faa8b336thrust24THRUST_300001_SM_1000_NS12placeholders2_4E)
_ZN34_INTERNAL_ab8e57a4_4_k_cu_6faa8b336thrust24THRUST_300001_SM_1000_NS12placeholders2_4E:
	.zero		1
	.type		_ZN34_INTERNAL_ab8e57a4_4_k_cu_6faa8b334cuda3std3__45__cpo4cendE,@object
	.size		_ZN34_INTERNAL_ab8e57a4_4_k_cu_6faa8b334cuda3std3__45__cpo4cendE,(_ZN34_INTERNAL_ab8e57a4_4_k_cu_6faa8b334cuda3std6ranges3__45__cpo4cendE - _ZN34_INTERNAL_ab8e57a4_4_k_cu_6faa8b334cuda3std3__45__cpo4cendE)
_ZN34_INTERNAL_ab8e57a4_4_k_cu_6faa8b334cuda3std3__45__cpo4cendE:
	.zero		1
	.type		_ZN34_INTERNAL_ab8e57a4_4_k_cu_6faa8b334cuda3std6ranges3__45__cpo4cendE,@object
	.size		_ZN34_INTERNAL_ab8e57a4_4_k_cu_6faa8b334cuda3std6ranges3__45__cpo4cendE,(_ZN34_INTERNAL_ab8e57a4_4_k_cu_6faa8b334cuda3std3__420unreachable_sentinelE - _ZN34_INTERNAL_ab8e57a4_4_k_cu_6faa8b334cuda3std6ranges3__45__cpo4cendE)
_ZN34_INTERNAL_ab8e57a4_4_k_cu_6faa8b334cuda3std6ranges3__45__cpo4cendE:
	.zero		1
	.type		_ZN34_INTERNAL_ab8e57a4_4_k_cu_6faa8b334cuda3std3__420unreachable_sentinelE,@object
	.size		_ZN34_INTERNAL_ab8e57a4_4_k_cu_6faa8b334cuda3std3__420unreachable_sentinelE,(_ZN34_INTERNAL_ab8e57a4_4_k_cu_6faa8b334cuda3std6ranges3__45__cpo5ssizeE - _ZN34_INTERNAL_ab8e57a4_4_k_cu_6faa8b334cuda3std3__420unreachable_sentinelE)
_ZN34_INTERNAL_ab8e57a4_4_k_cu_6faa8b334cuda3std3__420unreachable_sentinelE:
	.zero		1
	.type		_ZN34_INTERNAL_ab8e57a4_4_k_cu_6faa8b334cuda3std6ranges3__45__cpo5ssizeE,@object
	.size		_ZN34_INTERNAL_ab8e57a4_4_k_cu_6faa8b334cuda3std6ranges3__45__cpo5ssizeE,(_ZN34_INTERNAL_ab8e57a4_4_k_cu_6faa8b336thrust24THRUST_300001_SM_1000_NS12placeholders2_8E - _ZN34_INTERNAL_ab8e57a4_4_k_cu_6faa8b334cuda3std6ranges3__45__cpo5ssizeE)
_ZN34_INTERNAL_ab8e57a4_4_k_cu_6faa8b334cuda3std6ranges3__45__cpo5ssizeE:
	.zero		1
	.type		_ZN34_INTERNAL_ab8e57a4_4_k_cu_6faa8b336thrust24THRUST_300001_SM_1000_NS12placeholders2_8E,@object
	.size		_ZN34_INTERNAL_ab8e57a4_4_k_cu_6faa8b336thrust24THRUST_300001_SM_1000_NS12placeholders2_8E,(_ZN34_INTERNAL_ab8e57a4_4_k_cu_6faa8b334cuda3std3__45__cpo5crendE - _ZN34_INTERNAL_ab8e57a4_4_k_cu_6faa8b336thrust24THRUST_300001_SM_1000_NS12placeholders2_8E)
_ZN34_INTERNAL_ab8e57a4_4_k_cu_6faa8b336thrust24THRUST_300001_SM_1000_NS12placeholders2_8E:
	.zero		1
	.type		_ZN34_INTERNAL_ab8e57a4_4_k_cu_6faa8b334cuda3std3__45__cpo5crendE,@object
	.size		_ZN34_INTERNAL_ab8e57a4_4_k_cu_6faa8b334cuda3std3__45__cpo5crendE,(_ZN34_INTERNAL_ab8e57a4_4_k_cu_6faa8b334cuda3std6ranges3__45__cpo4prevE - _ZN34_INTERNAL_ab8e57a4_4_k_cu_6faa8b334cuda3std3__45__cpo5crendE)
_ZN34_INTERNAL_ab8e57a4_4_k_cu_6faa8b334cuda3std3__45__cpo5crendE:
	.zero		1
	.type		_ZN34_INTERNAL_ab8e57a4_4_k_cu_6faa8b334cuda3std6ranges3__45__cpo4prevE,@object
	.size		_ZN34_INTERNAL_ab8e57a4_4_k_cu_6faa8b334cuda3std6ranges3__45__cpo4prevE,(_ZN34_INTERNAL_ab8e57a4_4_k_cu_6faa8b334cuda3std6ranges3__45__cpo9iter_moveE - _ZN34_INTERNAL_ab8e57a4_4_k_cu_6faa8b334cuda3std6ranges3__45__cpo4prevE)
_ZN34_INTERNAL_ab8e57a4_4_k_cu_6faa8b334cuda3std6ranges3__45__cpo4prevE:
	.zero		1
	.type		_ZN34_INTERNAL_ab8e57a4_4_k_cu_6faa8b334cuda3std6ranges3__45__cpo9iter_moveE,@object
	.size		_ZN34_INTERNAL_ab8e57a4_4_k_cu_6faa8b334cuda3std6ranges3__45__cpo9iter_moveE,(_ZN34_INTERNAL_ab8e57a4_4_k_cu_6faa8b336thrust24THRUST_300001_SM_1000_NS6system6detail10sequential3seqE - _ZN34_INTERNAL_ab8e57a4_4_k_cu_6faa8b334cuda3std6ranges3__45__cpo9iter_moveE)
_ZN34_INTERNAL_ab8e57a4_4_k_cu_6faa8b334cuda3std6ranges3__45__cpo9iter_moveE:
	.zero		1
	.type		_ZN34_INTERNAL_ab8e57a4_4_k_cu_6faa8b336thrust24THRUST_300001_SM_1000_NS6system6detail10sequential3seqE,@object
	.size		_ZN34_INTERNAL_ab8e57a4_4_k_cu_6faa8b336thrust24THRUST_300001_SM_1000_NS6system6detail10sequential3seqE,(.L_31 - _ZN34_INTERNAL_ab8e57a4_4_k_cu_6faa8b336thrust24THRUST_300001_SM_1000_NS6system6detail10sequential3seqE)
_ZN34_INTERNAL_ab8e57a4_4_k_cu_6faa8b336thrust24THRUST_300001_SM_1000_NS6system6detail10sequential3seqE:
	.zero		1
.L_31:


//--------------------- .nv.constant0._ZN2cg12helloFromGPUEv --------------------------
	.section	.nv.constant0._ZN2cg12helloFromGPUEv,"a",@progbits
	.sectionflags	@""
	.align	4
.nv.constant0._ZN2cg12helloFromGPUEv:
	.zero		896


//--------------------- .nv.constant0._ZN3cub18CUB_300001_SM_10006detail11EmptyKernelIvEEvv --------------------------
	.section	.nv.constant0._ZN3cub18CUB_300001_SM_10006detail11EmptyKernelIvEEvv,"a",@progbits
	.sectionflags	@""
	.align	4
.nv.constant0._ZN3cub18CUB_300001_SM_10006detail11EmptyKernelIvEEvv:
	.zero		896


//--------------------- SYMBOLS --------------------------

	.type		.nv.reservedSmem.offset0,@object
	.size		.nv.reservedSmem.offset0,0x4
	.type		vprintf,@function
